	.headerflags	@"EF_CUDA_TEXMODE_UNIFIED EF_CUDA_64BIT_ADDRESS EF_CUDA_SM86 EF_CUDA_VIRTUAL_SM(EF_CUDA_SM86)"
	.elftype	@"ET_EXEC"


//--------------------- .nv.info                  --------------------------
	.section	.nv.info,"",@"SHT_CUDA_INFO"
	.align	4


	//----- nvinfo : EIATTR_REGCOUNT
	.align		4
        /*0000*/ 	.byte	0x04, 0x2f
        /*0002*/ 	.short	(.L_1 - .L_0)
	.align		4
.L_0:
        /*0004*/ 	.word	index@(triton_mm)
        /*0008*/ 	.word	0x00000028


	//----- nvinfo : EIATTR_MIN_STACK_SIZE
	.align		4
.L_1:
        /*000c*/ 	.byte	0x04, 0x12
        /*000e*/ 	.short	(.L_3 - .L_2)
	.align		4
.L_2:
        /*0010*/ 	.word	index@(triton_mm)
        /*0014*/ 	.word	0x00000000


	//----- nvinfo : EIATTR_FRAME_SIZE
	.align		4
.L_3:
        /*0018*/ 	.byte	0x04, 0x11
        /*001a*/ 	.short	(.L_5 - .L_4)
	.align		4
.L_4:
        /*001c*/ 	.word	index@(triton_mm)
        /*0020*/ 	.word	0x00000000


	//----- nvinfo : EIATTR_MIN_STACK_SIZE
	.align		4
.L_5:
        /*0024*/ 	.byte	0x04, 0x12
        /*0026*/ 	.short	(.L_7 - .L_6)
	.align		4
.L_6:
        /*0028*/ 	.word	index@(triton_mm)
        /*002c*/ 	.word	0x00000000
.L_7:


//--------------------- .nv.info.triton_mm        --------------------------
	.section	.nv.info.triton_mm,"",@"SHT_CUDA_INFO"
	.sectionflags	@""
	.align	4


	//----- nvinfo : EIATTR_CUDA_API_VERSION
	.align		4
        /*0000*/ 	.byte	0x04, 0x37
        /*0002*/ 	.short	(.L_9 - .L_8)
.L_8:
        /*0004*/ 	.word	0x0000007c


	//----- nvinfo : EIATTR_SW2861232_WAR
	.align		4
.L_9:
        /*0008*/ 	.byte	0x01, 0x35
	.zero		2


	//----- nvinfo : EIATTR_PARAM_CBANK
	.align		4
        /*000c*/ 	.byte	0x04, 0x0a
        /*000e*/ 	.short	(.L_11 - .L_10)
	.align		4
.L_10:
        /*0010*/ 	.word	index@(.nv.constant0.triton_mm)
        /*0014*/ 	.short	0x0160
        /*0016*/ 	.short	0x0020


	//----- nvinfo : EIATTR_CBANK_PARAM_SIZE
	.align		4
.L_11:
        /*0018*/ 	.byte	0x03, 0x19
        /*001a*/ 	.short	0x0020


	//----- nvinfo : EIATTR_KPARAM_INFO
	.align		4
        /*001c*/ 	.byte	0x04, 0x17
        /*001e*/ 	.short	(.L_13 - .L_12)
.L_12:
        /*0020*/ 	.word	0x00000000
        /*0024*/ 	.short	0x0003
        /*0026*/ 	.short	0x0018
        /*0028*/ 	.byte	0x00, 0xf4, 0x21, 0x00


	//----- nvinfo : EIATTR_KPARAM_INFO
	.align		4
.L_13:
        /*002c*/ 	.byte	0x04, 0x17
        /*002e*/ 	.short	(.L_15 - .L_14)
.L_14:
        /*0030*/ 	.word	0x00000000
        /*0034*/ 	.short	0x0002
        /*0036*/ 	.short	0x0010
        /*0038*/ 	.byte	0x00, 0xf4, 0x21, 0x00


	//----- nvinfo : EIATTR_KPARAM_INFO
	.align		4
.L_15:
        /*003c*/ 	.byte	0x04, 0x17
        /*003e*/ 	.short	(.L_17 - .L_16)
.L_16:
        /*0040*/ 	.word	0x00000000
        /*0044*/ 	.short	0x0001
        /*0046*/ 	.short	0x0008
        /*0048*/ 	.byte	0x00, 0xf4, 0x21, 0x00


	//----- nvinfo : EIATTR_KPARAM_INFO
	.align		4
.L_17:
        /*004c*/ 	.byte	0x04, 0x17
        /*004e*/ 	.short	(.L_19 - .L_18)
.L_18:
        /*0050*/ 	.word	0x00000000
        /*0054*/ 	.short	0x0000
        /*0056*/ 	.short	0x0000
        /*0058*/ 	.byte	0x00, 0xf4, 0x21, 0x00


	//----- nvinfo : EIATTR_MAXREG_COUNT
	.align		4
.L_19:
        /*005c*/ 	.byte	0x03, 0x1b
        /*005e*/ 	.short	0x00ff


	//----- nvinfo : EIATTR_EXIT_INSTR_OFFSETS
	.align		4
        /*0060*/ 	.byte	0x04, 0x1c
        /*0062*/ 	.short	(.L_21 - .L_20)


	//   ....[0]....
.L_20:
        /*0064*/ 	.word	0x000016e0


	//   ....[1]....
        /*0068*/ 	.word	0x00001730


	//----- nvinfo : EIATTR_REQNTID
	.align		4
.L_21:
        /*006c*/ 	.byte	0x04, 0x10
        /*006e*/ 	.short	(.L_23 - .L_22)
.L_22:
        /*0070*/ 	.word	0x00000100
        /*0074*/ 	.word	0x00000001
        /*0078*/ 	.word	0x00000001
.L_23:


//--------------------- .nv.callgraph             --------------------------
	.section	.nv.callgraph,"",@"SHT_CUDA_CALLGRAPH"
	.align	4
	.sectionentsize	8
	.align		4
        /*0000*/ 	.word	0x00000000
	.align		4
        /*0004*/ 	.word	0xffffffff
	.align		4
        /*0008*/ 	.word	0x00000000
	.align		4
        /*000c*/ 	.word	0xfffffffe
	.align		4
        /*0010*/ 	.word	0x00000000
	.align		4
        /*0014*/ 	.word	0xfffffffd
	.align		4
        /*0018*/ 	.word	0x00000000
	.align		4
        /*001c*/ 	.word	0xfffffffc


//--------------------- .nv.rel.action            --------------------------
	.section	.nv.rel.action,"",@"SHT_CUDA_RELOCINFO"
	.align	8
	.sectionentsize	8
        /*0000*/ 	.byte	0x73, 0x00, 0x00, 0x00, 0x00, 0x00, 0x00, 0x00, 0x00, 0x00, 0x00, 0x11, 0x25, 0x00, 0x05, 0x36


//--------------------- .nv.constant0.triton_mm   --------------------------
	.section	.nv.constant0.triton_mm,"a",@progbits
	.sectionflags	@""
	.align	4
.nv.constant0.triton_mm:
	.zero		384


//--------------------- .text.triton_mm           --------------------------
	.section	.text.triton_mm,"ax",@progbits
	.sectionflags	@"SHF_BARRIERS=1"
	.sectioninfo	@"SHI_REGISTERS=40"
	.align	128
        .global         triton_mm
        .type           triton_mm,@function
        .size           triton_mm,(.L_x_2 - triton_mm)
        .other          triton_mm,@"STO_CUDA_ENTRY STV_DEFAULT"
triton_mm:
.text.triton_mm:
[----:B------:R-:W-:Y:S02]  /*0000*/  IMAD.MOV.U32 R1, RZ, RZ, c[0x0][0x28] ;  /* 0x00000a00ff017624 */ /* 0x000fe400078e00ff */
[----:B------:R-:W1:Y:S01]  /*0010*/  S2R R9, SR_CTAID.X ;  /* 0x0000000000097919 */ /* 0x000e620000002500 */
[----:B------:R-:W-:Y:S01]  /*0020*/  IMAD.MOV.U32 R5, RZ, RZ, -0x8 ;  /* 0xfffffff8ff057424 */ /* 0x000fe200078e00ff */
[----:B------:R-:W-:Y:S01]  /*0030*/  ULDC.64 UR4, c[0x0][0x118] ;  /* 0x0000460000047ab9 */ /* 0x000fe20000000a00 */
[----:B------:R-:W-:Y:S01]  /*0040*/  IMAD.MOV.U32 R35, RZ, RZ, 0x3 ;  /* 0x00000003ff237424 */ /* 0x000fe200078e00ff */
[----:B------:R-:W-:Y:S01]  /*0050*/  CS2R R14, SRZ ;  /* 0x00000000000e7805 */ /* 0x000fe2000001ff00 */
[----:B------:R-:W-:Y:S02]  /*0060*/  IMAD.MOV.U32 R36, RZ, RZ, -0x1 ;  /* 0xffffffffff247424 */ /* 0x000fe400078e00ff */
[----:B-1----:R-:W-:Y:S01]  /*0070*/  IMAD.HI R2, R9, 0x2aaaaaab, RZ ;  /* 0x2aaaaaab09027827 */ /* 0x002fe200078e02ff */
[----:B------:R-:W-:-:S04]  /*0080*/  IABS R6, R9 ;  /* 0x0000000900067213 */ /* 0x000fc80000000000 */
[----:B------:R-:W-:-:S04]  /*0090*/  SHF.R.U32.HI R3, RZ, 0x1f, R2 ;  /* 0x0000001fff037819 */ /* 0x000fc80000011602 */
[----:B------:R-:W-:-:S05]  /*00a0*/  LEA.HI.SX32 R2, R2, R3, 0x1a ;  /* 0x0000000302027211 */ /* 0x000fca00078fd2ff */
[C---:B------:R-:W-:Y:S02]  /*00b0*/  IMAD R0, R2.reuse, R5, 0x71 ;  /* 0x0000007102007424 */ /* 0x040fe400078e0205 */
[----:B------:R-:W-:-:S03]  /*00c0*/  IMAD R7, R2, -0x180, R9 ;  /* 0xfffffe8002077824 */ /* 0x000fc600078e0209 */
[----:B------:R-:W-:Y:S02]  /*00d0*/  IMNMX R0, R0, 0x8, PT ;  /* 0x0000000800007817 */ /* 0x000fe40003800200 */
[----:B------:R-:W-:Y:S02]  /*00e0*/  IABS R12, R7 ;  /* 0x00000007000c7213 */ /* 0x000fe40000000000 */
[-C--:B------:R-:W-:Y:S02]  /*00f0*/  IABS R8, R0.reuse ;  /* 0x0000000000087213 */ /* 0x080fe40000000000 */
[-C--:B------:R-:W-:Y:S02]  /*0100*/  IABS R10, R0.reuse ;  /* 0x00000000000a7213 */ /* 0x080fe40000000000 */
[----:B------:R-:W1:Y:S01]  /*0110*/  I2F.RP R3, R8 ;  /* 0x0000000800037306 */ /* 0x000e620000209400 */
[----:B------:R-:W-:-:S04]  /*0120*/  LOP3.LUT R7, R7, R0, RZ, 0x3c, !PT ;  /* 0x0000000007077212 */ /* 0x000fc800078e3cff */
[----:B------:R-:W-:-:S03]  /*0130*/  ISETP.GE.AND P2, PT, R7, RZ, PT ;  /* 0x000000ff0700720c */ /* 0x000fc60003f46270 */
[----:B-1----:R-:W1:Y:S02]  /*0140*/  MUFU.RCP R3, R3 ;  /* 0x0000000300037308 */ /* 0x002e640000001000 */
[----:B-1----:R-:W-:-:S06]  /*0150*/  IADD3 R4, R3, 0xffffffe, RZ ;  /* 0x0ffffffe03047810 */ /* 0x002fcc0007ffe0ff */
[----:B------:R1:W2:Y:S02]  /*0160*/  F2I.FTZ.U32.TRUNC.NTZ R5, R4 ;  /* 0x0000000400057305 */ /* 0x0002a4000021f000 */
[----:B-1----:R-:W-:Y:S02]  /*0170*/  IMAD.MOV.U32 R4, RZ, RZ, RZ ;  /* 0x000000ffff047224 */ /* 0x002fe400078e00ff */
[----:B--2---:R-:W-:-:S04]  /*0180*/  IMAD.MOV R11, RZ, RZ, -R5 ;  /* 0x000000ffff0b7224 */ /* 0x004fc800078e0a05 */
[----:B------:R-:W-:-:S04]  /*0190*/  IMAD R11, R11, R8, RZ ;  /* 0x000000080b0b7224 */ /* 0x000fc800078e02ff */
[----:B------:R-:W-:-:S04]  /*01a0*/  IMAD.HI.U32 R5, R5, R11, R4 ;  /* 0x0000000b05057227 */ /* 0x000fc800078e0004 */
[----:B------:R-:W-:Y:S02]  /*01b0*/  IMAD.MOV R11, RZ, RZ, -R10 ;  /* 0x000000ffff0b7224 */ /* 0x000fe400078e0a0a */
[----:B------:R-:W-:Y:S02]  /*01c0*/  IMAD.MOV.U32 R10, RZ, RZ, R12 ;  /* 0x000000ffff0a7224 */ /* 0x000fe400078e000c */
[----:B------:R-:W-:-:S04]  /*01d0*/  IMAD.HI.U32 R3, R5, R6, RZ ;  /* 0x0000000605037227 */ /* 0x000fc800078e00ff */
[----:B------:R-:W-:Y:S02]  /*01e0*/  IMAD.HI.U32 R4, R5, R10, RZ ;  /* 0x0000000a05047227 */ /* 0x000fe400078e00ff */
[----:B------:R-:W1:Y:S02]  /*01f0*/  S2R R5, SR_TID.X ;  /* 0x0000000000057919 */ /* 0x000e640000002100 */
[-C--:B------:R-:W-:Y:S02]  /*0200*/  IMAD R3, R3, R11.reuse, R6 ;  /* 0x0000000b03037224 */ /* 0x080fe400078e0206 */
[----:B------:R-:W-:-:S03]  /*0210*/  IMAD R6, R4, R11, R10 ;  /* 0x0000000b04067224 */ /* 0x000fc600078e020a */
[C---:B------:R-:W-:Y:S02]  /*0220*/  ISETP.GT.U32.AND P1, PT, R8.reuse, R3, PT ;  /* 0x000000030800720c */ /* 0x040fe40003f24070 */
[----:B------:R-:W-:-:S11]  /*0230*/  ISETP.GT.U32.AND P0, PT, R8, R6, PT ;  /* 0x000000060800720c */ /* 0x000fd60003f04070 */
[--C-:B------:R-:W-:Y:S01]  /*0240*/  @!P1 IMAD.IADD R3, R3, 0x1, -R8.reuse ;  /* 0x0000000103039824 */ /* 0x100fe200078e0a08 */
[----:B------:R-:W-:Y:S01]  /*0250*/  ISETP.GE.AND P1, PT, R9, RZ, PT ;  /* 0x000000ff0900720c */ /* 0x000fe20003f26270 */
[----:B------:R-:W-:Y:S01]  /*0260*/  @!P0 IMAD.IADD R6, R6, 0x1, -R8 ;  /* 0x0000000106068824 */ /* 0x000fe200078e0a08 */
[----:B------:R-:W-:Y:S01]  /*0270*/  @!P0 IADD3 R4, R4, 0x1, RZ ;  /* 0x0000000104048810 */ /* 0x000fe20007ffe0ff */
[C---:B-1----:R-:W-:Y:S01]  /*0280*/  IMAD.SHL.U32 R22, R5.reuse, 0x4, RZ ;  /* 0x0000000405167824 */ /* 0x042fe200078e00ff */
[----:B------:R-:W-:Y:S02]  /*0290*/  ISETP.GT.U32.AND P4, PT, R8, R3, PT ;  /* 0x000000030800720c */ /* 0x000fe40003f84070 */
[----:B------:R-:W-:Y:S02]  /*02a0*/  ISETP.GE.U32.AND P3, PT, R6, R8, PT ;  /* 0x000000080600720c */ /* 0x000fe40003f66070 */
[----:B------:R-:W-:Y:S02]  /*02b0*/  LOP3.LUT R6, R5, 0x20, RZ, 0xc0, !PT ;  /* 0x0000002005067812 */ /* 0x000fe400078ec0ff */
[----:B------:R-:W-:-:S02]  /*02c0*/  ISETP.NE.AND P0, PT, R0, RZ, PT ;  /* 0x000000ff0000720c */ /* 0x000fc40003f05270 */
[----:B------:R-:W-:Y:S02]  /*02d0*/  LOP3.LUT R0, RZ, R0, RZ, 0x33, !PT ;  /* 0x00000000ff007212 */ /* 0x000fe400078e33ff */
[--C-:B------:R-:W-:Y:S02]  /*02e0*/  SHF.R.U32.HI R23, RZ, 0x2, R5.reuse ;  /* 0x00000002ff177819 */ /* 0x100fe40000011605 */
[----:B------:R-:W-:Y:S01]  /*02f0*/  SHF.R.U32.HI R26, RZ, 0x2, R6 ;  /* 0x00000002ff1a7819 */ /* 0x000fe20000011606 */
[----:B------:R-:W-:Y:S01]  /*0300*/  @!P4 IMAD.IADD R3, R3, 0x1, -R8 ;  /* 0x000000010303c824 */ /* 0x000fe200078e0a08 */
[----:B------:R-:W-:Y:S02]  /*0310*/  SHF.R.U32.HI R9, RZ, 0x3, R5 ;  /* 0x00000003ff097819 */ /* 0x000fe40000011605 */
[----:B------:R-:W-:Y:S01]  /*0320*/  @P3 IADD3 R4, R4, 0x1, RZ ;  /* 0x0000000104043810 */ /* 0x000fe20007ffe0ff */
[----:B------:R-:W-:Y:S01]  /*0330*/  @!P1 IMAD.MOV R3, RZ, RZ, -R3 ;  /* 0x000000ffff039224 */ /* 0x000fe200078e0a03 */
[----:B------:R-:W-:-:S02]  /*0340*/  LOP3.LUT R8, R26, 0x27, R23, 0xf8, !PT ;  /* 0x000000271a087812 */ /* 0x000fc400078ef817 */
[----:B------:R-:W-:Y:S01]  /*0350*/  LOP3.LUT R27, R5, 0x80, RZ, 0xc0, !PT ;  /* 0x00000080051b7812 */ /* 0x000fe200078ec0ff */
[----:B------:R-:W-:Y:S01]  /*0360*/  @!P2 IMAD.MOV R4, RZ, RZ, -R4 ;  /* 0x000000ffff04a224 */ /* 0x000fe200078e0a04 */
[----:B------:R-:W-:Y:S02]  /*0370*/  SEL R7, R0, R3, !P0 ;  /* 0x0000000300077207 */ /* 0x000fe40004000000 */
[----:B------:R-:W-:Y:S02]  /*0380*/  LOP3.LUT R3, R8, 0x10, R23, 0xf8, !PT ;  /* 0x0000001008037812 */ /* 0x000fe400078ef817 */
[----:B------:R-:W-:Y:S01]  /*0390*/  SEL R0, R0, R4, !P0 ;  /* 0x0000000400007207 */ /* 0x000fe20004000000 */
[----:B------:R-:W-:Y:S01]  /*03a0*/  IMAD R2, R2, 0x8, R7 ;  /* 0x0000000802027824 */ /* 0x000fe200078e0207 */
[----:B------:R-:W-:Y:S02]  /*03b0*/  SGXT.U32 R4, R9, 0x4 ;  /* 0x000000040904781a */ /* 0x000fe40000000000 */
[----:B------:R-:W-:Y:S01]  /*03c0*/  SHF.R.U32.HI R8, RZ, 0x3, R27 ;  /* 0x00000003ff087819 */ /* 0x000fe2000001161b */
[----:B------:R-:W-:Y:S01]  /*03d0*/  IMAD.SHL.U32 R0, R0, 0x40, RZ ;  /* 0x0000004000007824 */ /* 0x000fe200078e00ff */
[----:B------:R-:W-:Y:S01]  /*03e0*/  SHF.R.U32.HI R13, RZ, 0x1, R6 ;  /* 0x00000001ff0d7819 */ /* 0x000fe20000011606 */
[----:B------:R-:W-:Y:S01]  /*03f0*/  IMAD.SHL.U32 R2, R2, 0x20, RZ ;  /* 0x0000002002027824 */ /* 0x000fe200078e00ff */
[----:B------:R-:W-:Y:S01]  /*0400*/  LOP3.LUT R21, R4, R8, RZ, 0xfc, !PT ;  /* 0x0000000804157212 */ /* 0x000fe200078efcff */
[----:B------:R-:W-:Y:S01]  /*0410*/  IMAD.MOV.U32 R6, RZ, RZ, RZ ;  /* 0x000000ffff067224 */ /* 0x000fe200078e00ff */
[----:B------:R-:W-:-:S02]  /*0420*/  LOP3.LUT R9, R0, R3, RZ, 0xfc, !PT ;  /* 0x0000000300097212 */ /* 0x000fc400078efcff */
[----:B------:R-:W-:Y:S02]  /*0430*/  LOP3.LUT R7, R2, R21, RZ, 0xfc, !PT ;  /* 0x0000001502077212 */ /* 0x000fe400078efcff */
[----:B------:R-:W-:Y:S01]  /*0440*/  LOP3.LUT R12, R13, 0x1c, R22, 0x78, !PT ;  /* 0x0000001c0d0c7812 */ /* 0x000fe200078e7816 */
[----:B------:R-:W-:Y:S01]  /*0450*/  IMAD.HI R10, R9, 0x2aaaaaab, RZ ;  /* 0x2aaaaaab090a7827 */ /* 0x000fe200078e02ff */
[----:B------:R-:W-:Y:S02]  /*0460*/  LOP3.LUT R13, R8, 0xf, R5, 0xf8, !PT ;  /* 0x0000000f080d7812 */ /* 0x000fe400078ef805 */
[----:B------:R-:W-:Y:S01]  /*0470*/  LOP3.LUT R28, R5, 0x10, RZ, 0xc0, !PT ;  /* 0x00000010051c7812 */ /* 0x000fe200078ec0ff */
[----:B------:R-:W-:Y:S01]  /*0480*/  IMAD.HI R4, R7, -0x6e5d4c3b, R6 ;  /* 0x91a2b3c507047827 */ /* 0x000fe200078e0206 */
[----:B------:R-:W-:-:S03]  /*0490*/  SHF.R.U32.HI R11, RZ, 0x1f, R10 ;  /* 0x0000001fff0b7819 */ /* 0x000fc6000001160a */
[----:B------:R-:W-:Y:S01]  /*04a0*/  IMAD.SHL.U32 R6, R5, 0x8, RZ ;  /* 0x0000000805067824 */ /* 0x000fe200078e00ff */
[----:B------:R-:W-:Y:S01]  /*04b0*/  LEA.HI R10, R10, R11, RZ, 0x17 ;  /* 0x0000000b0a0a7211 */ /* 0x000fe200078fb8ff */
[----:B------:R-:W-:Y:S01]  /*04c0*/  IMAD R21, R21, 0x20, R12 ;  /* 0x0000002015157824 */ /* 0x000fe200078e020c */
[----:B------:R-:W-:Y:S02]  /*04d0*/  SHF.R.U32.HI R11, RZ, 0x1f, R4 ;  /* 0x0000001fff0b7819 */ /* 0x000fe40000011604 */
[----:B------:R-:W-:Y:S01]  /*04e0*/  LOP3.LUT R12, R5, 0x10, R22, 0x48, !PT ;  /* 0x00000010050c7812 */ /* 0x000fe200078e4816 */
[----:B------:R-:W-:Y:S01]  /*04f0*/  IMAD R10, R10, -0xc00, R9 ;  /* 0xfffff4000a0a7824 */ /* 0x000fe200078e0209 */
[----:B------:R-:W-:Y:S02]  /*0500*/  LEA.HI R11, R4, R11, RZ, 0x15 ;  /* 0x0000000b040b7211 */ /* 0x000fe400078fa8ff */
[----:B------:R-:W-:Y:S02]  /*0510*/  LOP3.LUT R9, R6, 0x18, RZ, 0xc0, !PT ;  /* 0x0000001806097812 */ /* 0x000fe400078ec0ff */
[----:B------:R-:W-:Y:S01]  /*0520*/  LOP3.LUT R6, R22, 0x1c, RZ, 0xc0, !PT ;  /* 0x0000001c16067812 */ /* 0x000fe200078ec0ff */
[----:B------:R-:W-:Y:S01]  /*0530*/  IMAD R11, R11, -0xe10, R7 ;  /* 0xfffff1f00b0b7824 */ /* 0x000fe200078e0207 */
[----:B------:R-:W-:Y:S01]  /*0540*/  LOP3.LUT R20, R9, 0x10, R5, 0x78, !PT ;  /* 0x0000001009147812 */ /* 0x000fe200078e7805 */
[----:B------:R-:W-:Y:S01]  /*0550*/  IMAD R10, R10, 0x3000, R9 ;  /* 0x000030000a0a7824 */ /* 0x000fe200078e0209 */
[----:B------:R-:W-:Y:S01]  /*0560*/  LOP3.LUT R4, R5, 0x8, RZ, 0xc0, !PT ;  /* 0x0000000805047812 */ /* 0x000fe200078ec0ff */
[----:B------:R-:W-:Y:S01]  /*0570*/  IMAD R6, R11, 0x3000, R6 ;  /* 0x000030000b067824 */ /* 0x000fe200078e0206 */
[----:B------:R-:W-:Y:S01]  /*0580*/  CS2R R8, SRZ ;  /* 0x0000000000087805 */ /* 0x000fe2000001ff00 */
[----:B------:R-:W-:Y:S01]  /*0590*/  IMAD R20, R3, 0x20, R20 ;  /* 0x0000002003147824 */ /* 0x000fe200078e0214 */
[----:B------:R-:W-:Y:S01]  /*05a0*/  IADD3 R18, P1, R10, c[0x0][0x168], RZ ;  /* 0x00005a000a127a10 */ /* 0x000fe20007f3e0ff */
[----:B------:R-:W-:Y:S01]  /*05b0*/  IMAD.SHL.U32 R11, R4, 0x2, RZ ;  /* 0x00000002040b7824 */ /* 0x000fe200078e00ff */
[----:B------:R-:W-:Y:S01]  /*05c0*/  IADD3 R16, P0, R6, c[0x0][0x160], RZ ;  /* 0x0000580006107a10 */ /* 0x000fe20007f1e0ff */
[----:B------:R-:W-:Y:S01]  /*05d0*/  IMAD R7, R13, 0x20, R12 ;  /* 0x000000200d077824 */ /* 0x000fe200078e020c */
[----:B------:R-:W-:Y:S01]  /*05e0*/  LEA.HI.X.SX32 R19, R10, c[0x0][0x16c], 0x1, P1 ;  /* 0x00005b000a137a11 */ /* 0x000fe200008f0eff */
[----:B------:R-:W-:Y:S01]  /*05f0*/  IMAD.MOV.U32 R3, RZ, RZ, RZ ;  /* 0x000000ffff037224 */ /* 0x000fe200078e00ff */
[----:B------:R-:W-:Y:S01]  /*0600*/  LEA.HI.X.SX32 R17, R6, c[0x0][0x164], 0x1, P0 ;  /* 0x0000590006117a11 */ /* 0x000fe200000f0eff */
[----:B------:R-:W-:Y:S01]  /*0610*/  CS2R R12, SRZ ;  /* 0x00000000000c7805 */ /* 0x000fe2000001ff00 */
[----:B------:R-:W-:-:S02]  /*0620*/  LOP3.LUT R4, R26, 0x7, R5, 0xf8, !PT ;  /* 0x000000071a047812 */ /* 0x000fc400078ef805 */
[----:B------:R-:W-:Y:S01]  /*0630*/  LOP3.LUT R11, R11, 0x10, R22, 0x78, !PT ;  /* 0x000000100b0b7812 */ /* 0x000fe200078e7816 */
[----:B------:R1:W-:Y:S01]  /*0640*/  LDGSTS.E [R21+0x2000], [R16.64] ;  /* 0x0200000010157fae */ /* 0x0003e2000b921844 */
[----:B------:R-:W-:Y:S02]  /*0650*/  LOP3.LUT R4, R4, 0x10, R23, 0xf8, !PT ;  /* 0x0000001004047812 */ /* 0x000fe400078ef817 */
[----:B------:R-:W-:Y:S01]  /*0660*/  IADD3 R29, P0, R18, 0x80, RZ ;  /* 0x00000080121d7810 */ /* 0x000fe20007f1e0ff */
[----:B------:R-:W0:Y:S01]  /*0670*/  LDGDEPBAR ;  /* 0x00000000000079af */ /* 0x000e220000000000 */
[----:B------:R-:W-:Y:S01]  /*0680*/  IADD3 R34, P1, R16, 0x80, RZ ;  /* 0x0000008010227810 */ /* 0x000fe20007f3e0ff */
[----:B------:R-:W-:Y:S02]  /*0690*/  IMAD R6, R4, 0x20, R11 ;  /* 0x0000002004067824 */ /* 0x000fe400078e020b */
[----:B------:R1:W-:Y:S01]  /*06a0*/  LDGSTS.E.64 [R20], [R18.64] ;  /* 0x0000000012147fae */ /* 0x0003e2000b921a44 */
[----:B------:R-:W-:Y:S01]  /*06b0*/  IMAD.MOV.U32 R4, RZ, RZ, RZ ;  /* 0x000000ffff047224 */ /* 0x000fe200078e00ff */
[----:B------:R-:W-:Y:S01]  /*06c0*/  CS2R R10, SRZ ;  /* 0x00000000000a7805 */ /* 0x000fe2000001ff00 */
[----:B------:R-:W-:Y:S01]  /*06d0*/  IMAD.X R37, RZ, RZ, R19, P0 ;  /* 0x000000ffff257224 */ /* 0x000fe200000e0613 */
[----:B------:R-:W0:Y:S01]  /*06e0*/  LDGDEPBAR ;  /* 0x00000000000079af */ /* 0x000e220000000000 */
[----:B------:R-:W-:-:S03]  /*06f0*/  IMAD.X R31, RZ, RZ, R17, P1 ;  /* 0x000000ffff1f7224 */ /* 0x000fc600008e0611 */
[----:B------:R-:W-:Y:S06]  /*0700*/  BAR.SYNC.DEFER_BLOCKING 0x0 ;  /* 0x0000000000007b1d */ /* 0x000fec0000010000 */
[----:B------:R-:W-:Y:S01]  /*0710*/  @!PT LDS RZ, [RZ] ;  /* 0x00000000fffff984 */ /* 0x000fe20000000800 */
[----:B------:R-:W-:Y:S01]  /*0720*/  @!PT LDS RZ, [RZ] ;  /* 0x00000000fffff984 */ /* 0x000fe20000000800 */
[----:B------:R-:W-:Y:S01]  /*0730*/  @!PT LDS RZ, [RZ] ;  /* 0x00000000fffff984 */ /* 0x000fe20000000800 */
[----:B------:R1:W-:Y:S04]  /*0740*/  LDGSTS.E [R21+0x2400], [R16.64+0x20] ;  /* 0x0240002010157fae */ /* 0x0003e8000b921844 */
[----:B------:R-:W0:Y:S04]  /*0750*/  LDGDEPBAR ;  /* 0x00000000000079af */ /* 0x000e280000000000 */
[----:B------:R1:W-:Y:S04]  /*0760*/  LDGSTS.E.64 [R20+0x800], [R18.64+0x20] ;  /* 0x0080002012147fae */ /* 0x0003e8000b921a44 */
[----:B------:R-:W0:Y:S04]  /*0770*/  LDGDEPBAR ;  /* 0x00000000000079af */ /* 0x000e280000000000 */
        /* <DEDUP_REMOVED lines=15> */
[----:B------:R-:W0:Y:S02]  /*0870*/  LDGDEPBAR ;  /* 0x00000000000079af */ /* 0x000e240000000000 */
.L_x_0:
[----:B------:R-:W-:-:S04]  /*0880*/  DEPBAR.LE SB0, 0x6 ;  /* 0x000081800000791a */ /* 0x000fc80000000000 */
[----:B------:R-:W-:Y:S01]  /*0890*/  IADD3 R36, R36, 0x1, RZ ;  /* 0x0000000124247810 */ /* 0x000fe20007ffe0ff */
[----:B------:R-:W-:Y:S01]  /*08a0*/  IMAD.MOV.U32 R32, RZ, RZ, R29 ;  /* 0x000000ffff207224 */ /* 0x000fe200078e001d */
[----:B------:R-:W-:Y:S01]  /*08b0*/  IADD3 R35, R35, 0x1, RZ ;  /* 0x0000000123237810 */ /* 0x000fe20007ffe0ff */
[----:B------:R-:W-:Y:S01]  /*08c0*/  IMAD.MOV.U32 R33, RZ, RZ, R37 ;  /* 0x000000ffff217224 */ /* 0x000fe200078e0025 */
[----:B------:R-:W-:Y:S01]  /*08d0*/  BAR.SYNC.DEFER_BLOCKING 0x0 ;  /* 0x0000000000007b1d */ /* 0x000fe20000010000 */
[C---:B------:R-:W-:Y:S02]  /*08e0*/  ISETP.GE.AND P0, PT, R36.reuse, 0x4, PT ;  /* 0x000000042400780c */ /* 0x040fe40003f06270 */
[----:B------:R-:W-:Y:S02]  /*08f0*/  ISETP.GE.AND P1, PT, R35, 0x4, PT ;  /* 0x000000042300780c */ /* 0x000fe40003f26270 */
[----:B------:R-:W-:Y:S02]  /*0900*/  SEL R36, R36, RZ, !P0 ;  /* 0x000000ff24247207 */ /* 0x000fe40004000000 */
[----:B------:R-:W-:-:S02]  /*0910*/  ISETP.GE.U32.AND P0, PT, R3, 0x17c, PT ;  /* 0x0000017c0300780c */ /* 0x000fc40003f06070 */
[----:B------:R-:W-:Y:S01]  /*0920*/  SEL R35, R35, RZ, !P1 ;  /* 0x000000ff23237207 */ /* 0x000fe20004800000 */
[----:B-1----:R-:W-:Y:S01]  /*0930*/  IMAD R16, R36, 0x400, R7 ;  /* 0x0000040024107824 */ /* 0x002fe200078e0207 */
[----:B------:R-:W-:Y:S01]  /*0940*/  ISETP.GE.U32.AND.EX P0, PT, R4, RZ, PT, P0 ;  /* 0x000000ff0400720c */ /* 0x000fe20003f06100 */
[----:B------:R-:W-:Y:S01]  /*0950*/  IMAD R30, R36, 0x800, R6 ;  /* 0x00000800241e7824 */ /* 0x000fe200078e0206 */
[----:B------:R-:W-:-:S04]  /*0960*/  IADD3 R29, R35, 0x1, RZ ;  /* 0x00000001231d7810 */ /* 0x000fc80007ffe0ff */
[----:B------:R-:W-:Y:S04]  /*0970*/  LDSM.16.M88.2 R24, [R30] ;  /* 0x000000001e18783b */ /* 0x000fe80000000100 */
[----:B------:R-:W1:Y:S02]  /*0980*/  LDSM.16.M88.4 R16, [R16+0x2000] ;  /* 0x002000001010783b */ /* 0x000e640000000200 */
[----:B-1----:R-:W-:Y:S02]  /*0990*/  IMMA.16832.S8.S8.SAT R8, R16.ROW, R24.COL, R8 ;  /* 0x0000001810087237 */ /* 0x002fe40000445c08 */
[----:B------:R1:W2:Y:S02]  /*09a0*/  LDSM.16.M88.2 R24, [R30+0x400] ;  /* 0x000400001e18783b */ /* 0x0002a40000000100 */
[----:B-1----:R-:W-:Y:S01]  /*09b0*/  IMAD.MOV.U32 R30, RZ, RZ, R34 ;  /* 0x000000ffff1e7224 */ /* 0x002fe200078e0022 */
[----:B------:R-:W-:-:S03]  /*09c0*/  IADD3 R34, R36, 0x1, RZ ;  /* 0x0000000124227810 */ /* 0x000fc60007ffe0ff */
[----:B--2---:R-:W-:Y:S07]  /*09d0*/  IMMA.16832.S8.S8.SAT R12, R16.ROW, R24.COL, R12 ;  /* 0x00000018100c7237 */ /* 0x004fee0000445c0c */
[C---:B------:R-:W-:Y:S01]  /*09e0*/  IMAD R19, R35.reuse, 0x400, R21 ;  /* 0x0000040023137824 */ /* 0x040fe200078e0215 */
[----:B------:R-:W-:Y:S01]  /*09f0*/  BAR.SYNC.DEFER_BLOCKING 0x0 ;  /* 0x0000000000007b1d */ /* 0x000fe20000010000 */
[----:B------:R-:W-:-:S05]  /*0a00*/  IMAD R17, R35, 0x800, R20 ;  /* 0x0000080023117824 */ /* 0x000fca00078e0214 */
[----:B------:R-:W-:Y:S01]  /*0a10*/  @!PT LDS RZ, [RZ] ;  /* 0x00000000fffff984 */ /* 0x000fe20000000800 */
[----:B------:R-:W-:Y:S01]  /*0a20*/  @!PT LDS RZ, [RZ] ;  /* 0x00000000fffff984 */ /* 0x000fe20000000800 */
[----:B------:R-:W-:Y:S01]  /*0a30*/  @!PT LDS RZ, [RZ] ;  /* 0x00000000fffff984 */ /* 0x000fe20000000800 */
[----:B------:R1:W-:Y:S04]  /*0a40*/  LDGSTS.E [R19+0x2000], [R30.64], !P0 ;  /* 0x020000001e137fae */ /* 0x0003e8000c121844 */
[----:B------:R-:W0:Y:S04]  /*0a50*/  LDGDEPBAR ;  /* 0x00000000000079af */ /* 0x000e280000000000 */
[----:B------:R1:W-:Y:S01]  /*0a60*/  LDGSTS.E.64 [R17], [R32.64], !P0 ;  /* 0x0000000020117fae */ /* 0x0003e2000c121a44 */
[----:B------:R-:W-:-:S03]  /*0a70*/  ISETP.GE.AND P0, PT, R34, 0x4, PT ;  /* 0x000000042200780c */ /* 0x000fc60003f06270 */
[----:B------:R-:W0:Y:S01]  /*0a80*/  LDGDEPBAR ;  /* 0x00000000000079af */ /* 0x000e220000000000 */
[----:B------:R-:W-:-:S05]  /*0a90*/  SEL R34, R34, RZ, !P0 ;  /* 0x000000ff22227207 */ /* 0x000fca0004000000 */
[C---:B------:R-:W-:Y:S02]  /*0aa0*/  IMAD R16, R34.reuse, 0x400, R7 ;  /* 0x0000040022107824 */ /* 0x040fe400078e0207 */
[C---:B------:R-:W-:Y:S01]  /*0ab0*/  IMAD R36, R34.reuse, 0x800, R6 ;  /* 0x0000080022247824 */ /* 0x040fe200078e0206 */
[----:B------:R-:W-:Y:S01]  /*0ac0*/  IADD3 R34, R34, 0x1, RZ ;  /* 0x0000000122227810 */ /* 0x000fe20007ffe0ff */
[----:B------:R-:W-:-:S04]  /*0ad0*/  DEPBAR.LE SB0, 0x6 ;  /* 0x000081800000791a */ /* 0x000fc80000000000 */
[----:B------:R-:W-:Y:S06]  /*0ae0*/  BAR.SYNC.DEFER_BLOCKING 0x0 ;  /* 0x0000000000007b1d */ /* 0x000fec0000010000 */
[----:B------:R-:W-:Y:S04]  /*0af0*/  LDSM.16.M88.2 R24, [R36] ;  /* 0x000000002418783b */ /* 0x000fe80000000100 */
[----:B-1----:R-:W1:Y:S02]  /*0b00*/  LDSM.16.M88.4 R16, [R16+0x2000] ;  /* 0x002000001010783b */ /* 0x002e640000000200 */
[C---:B-1----:R-:W-:Y:S02]  /*0b10*/  IMMA.16832.S8.S8.SAT R8, R16.reuse.ROW, R24.COL, R8 ;  /* 0x0000001810087237 */ /* 0x042fe40000445c08 */
[----:B------:R-:W1:Y:S06]  /*0b20*/  LDSM.16.M88.2 R24, [R36+0x400] ;  /* 0x000400002418783b */ /* 0x000e6c0000000100 */
[----:B-1----:R-:W-:Y:S01]  /*0b30*/  IMMA.16832.S8.S8.SAT R12, R16.ROW, R24.COL, R12 ;  /* 0x00000018100c7237 */ /* 0x002fe20000445c0c */
[----:B------:R-:W-:Y:S06]  /*0b40*/  BAR.SYNC.DEFER_BLOCKING 0x0 ;  /* 0x0000000000007b1d */ /* 0x000fec0000010000 */
[----:B------:R-:W-:-:S04]  /*0b50*/  IADD3 R17, P1, R3, 0x1, RZ ;  /* 0x0000000103117810 */ /* 0x000fc80007f3e0ff */
[----:B------:R-:W-:Y:S01]  /*0b60*/  ISETP.GE.U32.AND P0, PT, R17, 0x17c, PT ;  /* 0x0000017c1100780c */ /* 0x000fe20003f06070 */
[----:B------:R-:W-:Y:S01]  /*0b70*/  IMAD.X R17, RZ, RZ, R4, P1 ;  /* 0x000000ffff117224 */ /* 0x000fe200008e0604 */
[----:B------:R-:W-:-:S04]  /*0b80*/  ISETP.GE.AND P1, PT, R29, 0x4, PT ;  /* 0x000000041d00780c */ /* 0x000fc80003f26270 */
[----:B------:R-:W-:Y:S02]  /*0b90*/  ISETP.GE.U32.AND.EX P0, PT, R17, RZ, PT, P0 ;  /* 0x000000ff1100720c */ /* 0x000fe40003f06100 */
[----:B------:R-:W-:-:S05]  /*0ba0*/  SEL R29, R29, RZ, !P1 ;  /* 0x000000ff1d1d7207 */ /* 0x000fca0004800000 */
[C---:B------:R-:W-:Y:S02]  /*0bb0*/  IMAD R17, R29.reuse, 0x400, R21 ;  /* 0x000004001d117824 */ /* 0x040fe400078e0215 */
[C---:B------:R-:W-:Y:S01]  /*0bc0*/  IMAD R37, R29.reuse, 0x800, R20 ;  /* 0x000008001d257824 */ /* 0x040fe200078e0214 */
[----:B------:R-:W-:-:S03]  /*0bd0*/  IADD3 R29, R29, 0x1, RZ ;  /* 0x000000011d1d7810 */ /* 0x000fc60007ffe0ff */
[----:B------:R-:W-:Y:S01]  /*0be0*/  @!PT LDS RZ, [RZ] ;  /* 0x00000000fffff984 */ /* 0x000fe20000000800 */
[----:B------:R-:W-:Y:S01]  /*0bf0*/  @!PT LDS RZ, [RZ] ;  /* 0x00000000fffff984 */ /* 0x000fe20000000800 */
[----:B------:R-:W-:Y:S01]  /*0c00*/  @!PT LDS RZ, [RZ] ;  /* 0x00000000fffff984 */ /* 0x000fe20000000800 */
[----:B------:R1:W-:Y:S04]  /*0c10*/  LDGSTS.E [R17+0x2000], [R30.64+0x20], !P0 ;  /* 0x020000201e117fae */ /* 0x0003e8000c121844 */
[----:B------:R-:W0:Y:S04]  /*0c20*/  LDGDEPBAR ;  /* 0x00000000000079af */ /* 0x000e280000000000 */
[----:B------:R2:W-:Y:S01]  /*0c30*/  LDGSTS.E.64 [R37], [R32.64+0x20], !P0 ;  /* 0x0000002020257fae */ /* 0x0005e2000c121a44 */
        /* <DEDUP_REMOVED lines=21> */
[C---:B--2---:R-:W-:Y:S01]  /*0d90*/  IMAD R37, R29.reuse, 0x800, R20 ;  /* 0x000008001d257824 */ /* 0x044fe200078e0214 */
        /* <DEDUP_REMOVED lines=69> */
[----:B------:R-:W-:Y:S01]  /*11f0*/  IMAD R34, R36, 0x800, R6 ;  /* 0x0000080024227824 */ /* 0x000fe200078e0206 */
[----:B------:R-:W-:-:S04]  /*1200*/  DEPBAR.LE SB0, 0x6 ;  /* 0x000081800000791a */ /* 0x000fc80000000000 */
[----:B------:R-:W-:Y:S06]  /*1210*/  BAR.SYNC.DEFER_BLOCKING 0x0 ;  /* 0x0000000000007b1d */ /* 0x000fec0000010000 */
[----:B------:R-:W-:Y:S04]  /*1220*/  LDSM.16.M88.2 R24, [R34] ;  /* 0x000000002218783b */ /* 0x000fe80000000100 */
[----:B-1----:R-:W1:Y:S02]  /*1230*/  LDSM.16.M88.4 R16, [R16+0x2000] ;  /* 0x002000001010783b */ /* 0x002e640000000200 */
[C---:B-1----:R-:W-:Y:S02]  /*1240*/  IMMA.16832.S8.S8.SAT R8, R16.reuse.ROW, R24.COL, R8 ;  /* 0x0000001810087237 */ /* 0x042fe40000445c08 */
[----:B------:R1:W3:Y:S04]  /*1250*/  LDSM.16.M88.2 R24, [R34+0x400] ;  /* 0x000400002218783b */ /* 0x0002e80000000100 */
[----:B------:R-:W-:Y:S01]  /*1260*/  BAR.SYNC.DEFER_BLOCKING 0x0 ;  /* 0x0000000000007b1d */ /* 0x000fe20000010000 */
[----:B-1----:R-:W-:Y:S01]  /*1270*/  IADD3 R34, P2, R30, 0xc0, RZ ;  /* 0x000000c01e227810 */ /* 0x002fe20007f5e0ff */
[----:B---3--:R-:W-:Y:S07]  /*1280*/  IMMA.16832.S8.S8.SAT R12, R16.ROW, R24.COL, R12 ;  /* 0x00000018100c7237 */ /* 0x008fee0000445c0c */
[----:B------:R-:W-:-:S04]  /*1290*/  IADD3 R17, P1, R3, 0x5, RZ ;  /* 0x0000000503117810 */ /* 0x000fc80007f3e0ff */
[----:B------:R-:W-:Y:S01]  /*12a0*/  ISETP.GE.U32.AND P0, PT, R17, 0x17c, PT ;  /* 0x0000017c1100780c */ /* 0x000fe20003f06070 */
[----:B------:R-:W-:Y:S01]  /*12b0*/  IMAD.X R17, RZ, RZ, R4, P1 ;  /* 0x000000ffff117224 */ /* 0x000fe200008e0604 */
[----:B------:R-:W-:-:S04]  /*12c0*/  ISETP.GE.AND P1, PT, R29, 0x4, PT ;  /* 0x000000041d00780c */ /* 0x000fc80003f26270 */
[----:B------:R-:W-:Y:S02]  /*12d0*/  ISETP.GE.U32.AND.EX P0, PT, R17, RZ, PT, P0 ;  /* 0x000000ff1100720c */ /* 0x000fe40003f06100 */
[----:B------:R-:W-:Y:S02]  /*12e0*/  SEL R35, R29, RZ, !P1 ;  /* 0x000000ff1d237207 */ /* 0x000fe40004800000 */
[----:B------:R-:W-:-:S03]  /*12f0*/  IADD3 R29, P1, R32, 0xc0, RZ ;  /* 0x000000c0201d7810 */ /* 0x000fc60007f3e0ff */
[C---:B------:R-:W-:Y:S02]  /*1300*/  IMAD R19, R35.reuse, 0x400, R21 ;  /* 0x0000040023137824 */ /* 0x040fe400078e0215 */
[----:B------:R-:W-:Y:S02]  /*1310*/  IMAD R17, R35, 0x800, R20 ;  /* 0x0000080023117824 */ /* 0x000fe400078e0214 */
[----:B--2---:R-:W-:Y:S02]  /*1320*/  IMAD.X R37, RZ, RZ, R33, P1 ;  /* 0x000000ffff257224 */ /* 0x004fe400008e0621 */
[----:B------:R-:W-:Y:S01]  /*1330*/  @!PT LDS RZ, [RZ] ;  /* 0x00000000fffff984 */ /* 0x000fe20000000800 */
[----:B------:R-:W-:Y:S01]  /*1340*/  @!PT LDS RZ, [RZ] ;  /* 0x00000000fffff984 */ /* 0x000fe20000000800 */
[----:B------:R-:W-:Y:S01]  /*1350*/  @!PT LDS RZ, [RZ] ;  /* 0x00000000fffff984 */ /* 0x000fe20000000800 */
[----:B------:R1:W-:Y:S04]  /*1360*/  LDGSTS.E [R19+0x2000], [R30.64+0xa0], !P0 ;  /* 0x020000a01e137fae */ /* 0x0003e8000c121844 */
[----:B------:R-:W0:Y:S04]  /*1370*/  LDGDEPBAR ;  /* 0x00000000000079af */ /* 0x000e280000000000 */
[----:B------:R2:W-:Y:S01]  /*1380*/  LDGSTS.E.64 [R17], [R32.64+0xa0], !P0 ;  /* 0x000000a020117fae */ /* 0x0005e2000c121a44 */
[----:B------:R-:W-:-:S03]  /*1390*/  IADD3 R3, P0, R3, 0x6, RZ ;  /* 0x0000000603037810 */ /* 0x000fc60007f1e0ff */
[----:B------:R-:W0:Y:S01]  /*13a0*/  LDGDEPBAR ;  /* 0x00000000000079af */ /* 0x000e220000000000 */
[----:B-1----:R-:W-:Y:S02]  /*13b0*/  IMAD.X R31, RZ, RZ, R31, P2 ;  /* 0x000000ffff1f7224 */ /* 0x002fe400010e061f */
[----:B------:R-:W-:Y:S01]  /*13c0*/  IMAD.X R4, RZ, RZ, R4, P0 ;  /* 0x000000ffff047224 */ /* 0x000fe200000e0604 */
[----:B------:R-:W-:-:S04]  /*13d0*/  ISETP.NE.U32.AND P0, PT, R3, 0x180, PT ;  /* 0x000001800300780c */ /* 0x000fc80003f05070 */
[----:B------:R-:W-:-:S13]  /*13e0*/  ISETP.NE.AND.EX P0, PT, R4, RZ, PT, P0 ;  /* 0x000000ff0400720c */ /* 0x000fda0003f05300 */
[----:B--2---:R-:W-:Y:S05]  /*13f0*/  @P0 BRA `(.L_x_0) ;  /* 0xfffff48000000947 */ /* 0x004fea000383ffff */
[----:B------:R-:W-:Y:S01]  /*1400*/  IMAD.SHL.U32 R4, R5, 0x10, RZ ;  /* 0x0000001005047824 */ /* 0x000fe200078e00ff */
[----:B------:R-:W-:-:S04]  /*1410*/  DEPBAR.LE SB0, 0x0 ;  /* 0x000080000000791a */ /* 0x000fc80000000000 */
[----:B------:R-:W-:Y:S01]  /*1420*/  IMAD.SHL.U32 R3, R5, 0x2, RZ ;  /* 0x0000000205037824 */ /* 0x000fe200078e00ff */
[----:B------:R-:W-:Y:S02]  /*1430*/  LOP3.LUT R4, R4, 0xc0, RZ, 0xc0, !PT ;  /* 0x000000c004047812 */ /* 0x000fe400078ec0ff */
[----:B------:R-:W-:Y:S02]  /*1440*/  LOP3.LUT R23, R26, 0x10, R23, 0xf8, !PT ;  /* 0x000000101a177812 */ /* 0x000fe400078ef817 */
[----:B------:R-:W-:-:S05]  /*1450*/  LOP3.LUT R3, R4, 0x6, R3, 0xf8, !PT ;  /* 0x0000000604037812 */ /* 0x000fca00078ef803 */
[----:B------:R-:W-:-:S04]  /*1460*/  IMAD R28, R28, 0x10, R3 ;  /* 0x000000101c1c7824 */ /* 0x000fc800078e0203 */
[----:B------:R-:W-:-:S05]  /*1470*/  IMAD R28, R27, 0x8, R28 ;  /* 0x000000081b1c7824 */ /* 0x000fca00078e021c */
[----:B------:R-:W-:Y:S02]  /*1480*/  IADD3 R4, R28, 0x200, RZ ;  /* 0x000002001c047810 */ /* 0x000fe40007ffe0ff */
[----:B------:R-:W-:Y:S02]  /*1490*/  SHF.R.U32.HI R3, RZ, 0x2, R28 ;  /* 0x00000002ff037819 */ /* 0x000fe4000001161c */
[----:B------:R-:W-:Y:S02]  /*14a0*/  SHF.R.U32.HI R6, RZ, 0x2, R4 ;  /* 0x00000002ff067819 */ /* 0x000fe40000011604 */
[----:B------:R-:W-:Y:S02]  /*14b0*/  LOP3.LUT R23, R23, R28, RZ, 0xfc, !PT ;  /* 0x0000001c17177212 */ /* 0x000fe400078efcff */
[----:B------:R-:W-:Y:S02]  /*14c0*/  LOP3.LUT R4, R3, 0x1fc, RZ, 0xc0, !PT ;  /* 0x000001fc03047812 */ /* 0x000fe400078ec0ff */
[----:B------:R-:W-:-:S02]  /*14d0*/  LOP3.LUT R16, R6, 0x1f0, RZ, 0xc0, !PT ;  /* 0x000001f006107812 */ /* 0x000fc400078ec0ff */
[----:B------:R-:W-:Y:S01]  /*14e0*/  SHF.R.U32.HI R3, RZ, 0x2, R22 ;  /* 0x00000002ff037819 */ /* 0x000fe20000011616 */
[C---:B------:R-:W-:Y:S01]  /*14f0*/  IMAD R6, R23.reuse, 0x4, R4 ;  /* 0x0000000417067824 */ /* 0x040fe200078e0204 */
[----:B------:R-:W-:Y:S01]  /*1500*/  BAR.SYNC.DEFER_BLOCKING 0x0 ;  /* 0x0000000000007b1d */ /* 0x000fe20000010000 */
[----:B------:R-:W-:Y:S01]  /*1510*/  IMAD R23, R23, 0x4, R16 ;  /* 0x0000000417177824 */ /* 0x000fe200078e0210 */
[C---:B------:R-:W-:Y:S02]  /*1520*/  LOP3.LUT R4, R22.reuse, 0x3fc, RZ, 0xc0, !PT ;  /* 0x000003fc16047812 */ /* 0x040fe400078ec0ff */
[----:B------:R-:W-:Y:S02]  /*1530*/  LOP3.LUT R3, R3, 0xf0, RZ, 0xc0, !PT ;  /* 0x000000f003037812 */ /* 0x000fe400078ec0ff */
[----:B------:R-:W-:-:S03]  /*1540*/  LOP3.LUT R22, R22, 0x1c, RZ, 0xc0, !PT ;  /* 0x0000001c16167812 */ /* 0x000fc600078ec0ff */
[----:B------:R-:W-:Y:S01]  /*1550*/  IMAD R16, R4, 0x4, R3 ;  /* 0x0000000404107824 */ /* 0x000fe200078e0203 */
[----:B------:R-:W-:Y:S02]  /*1560*/  LOP3.LUT R3, R5, 0x8, RZ, 0xc0, !PT ;  /* 0x0000000805037812 */ /* 0x000fe400078ec0ff */
[----:B------:R-:W-:-:S03]  /*1570*/  SHF.R.U32.HI R5, RZ, 0x4, R5 ;  /* 0x00000004ff057819 */ /* 0x000fc60000011605 */
[----:B------:R-:W-:Y:S01]  /*1580*/  IMAD R3, R3, 0x4, R22 ;  /* 0x0000000403037824 */ /* 0x000fe200078e0216 */
[----:B------:R-:W-:-:S03]  /*1590*/  SGXT.U32 R5, R5, 0x4 ;  /* 0x000000040505781a */ /* 0x000fc60000000000 */
[----:B------:R-:W-:Y:S01]  /*15a0*/  IMAD.IADD R3, R0, 0x1, R3 ;  /* 0x0000000100037824 */ /* 0x000fe200078e0203 */
[----:B------:R-:W-:Y:S02]  /*15b0*/  LOP3.LUT R2, R5, R2, RZ, 0xfc, !PT ;  /* 0x0000000205027212 */ /* 0x000fe400078efcff */
[----:B------:R-:W-:Y:S01]  /*15c0*/  LOP3.LUT R0, R4, 0x400, RZ, 0xfc, !PT ;  /* 0x0000040004007812 */ /* 0x000fe200078efcff */
[----:B------:R1:W-:Y:S01]  /*15d0*/  STS.64 [R6], R8 ;  /* 0x0000000806007388 */ /* 0x0003e20000000a00 */
[----:B------:R-:W-:Y:S02]  /*15e0*/  ISETP.GE.AND P0, PT, R3, 0xc00, PT ;  /* 0x00000c000300780c */ /* 0x000fe40003f06270 */
[----:B------:R-:W-:Y:S01]  /*15f0*/  SHF.R.U32.HI R5, RZ, 0x2, R0 ;  /* 0x00000002ff057819 */ /* 0x000fe20000011600 */
[----:B------:R-:W-:Y:S01]  /*1600*/  STS.64 [R23+0x800], R10 ;  /* 0x0008000a17007388 */ /* 0x000fe20000000a00 */
[C---:B------:R-:W-:Y:S01]  /*1610*/  ISETP.LT.AND P1, PT, R2.reuse, 0xe10, !P0 ;  /* 0x00000e100200780c */ /* 0x040fe20004721270 */
[----:B------:R-:W-:Y:S01]  /*1620*/  IMAD R0, R2, 0xc00, R3 ;  /* 0x00000c0002007824 */ /* 0x000fe200078e0203 */
[----:B------:R-:W-:Y:S01]  /*1630*/  LOP3.LUT R5, R5, 0x1f0, RZ, 0xc0, !PT ;  /* 0x000001f005057812 */ /* 0x000fe200078ec0ff */
[----:B------:R2:W-:Y:S04]  /*1640*/  STS.64 [R6+0x80], R12 ;  /* 0x0000800c06007388 */ /* 0x0005e80000000a00 */
[----:B------:R-:W-:Y:S01]  /*1650*/  STS.64 [R23+0x880], R14 ;  /* 0x0008800e17007388 */ /* 0x000fe20000000a00 */
[----:B-1----:R-:W-:-:S02]  /*1660*/  IMAD.MOV.U32 R9, RZ, RZ, 0x4 ;  /* 0x00000004ff097424 */ /* 0x002fc400078e00ff */
[----:B------:R-:W-:Y:S01]  /*1670*/  IMAD R5, R4, 0x4, R5 ;  /* 0x0000000404057824 */ /* 0x000fe200078e0205 */
[----:B------:R-:W-:Y:S01]  /*1680*/  BAR.SYNC.DEFER_BLOCKING 0x0 ;  /* 0x0000000000007b1d */ /* 0x000fe20000010000 */
[----:B--2---:R-:W-:Y:S01]  /*1690*/  LOP3.LUT R6, R2, 0x10, RZ, 0xfc, !PT ;  /* 0x0000001002067812 */ /* 0x004fe200078efcff */
[----:B------:R-:W-:-:S03]  /*16a0*/  IMAD.WIDE R2, R0, R9, c[0x0][0x170] ;  /* 0x00005c0000027625 */ /* 0x000fc600078e0209 */
[----:B------:R-:W-:Y:S01]  /*16b0*/  ISETP.LT.AND P0, PT, R6, 0xe10, !P0 ;  /* 0x00000e100600780c */ /* 0x000fe20004701270 */
[----:B------:R-:W1:Y:S04]  /*16c0*/  LDS.128 R16, [R16] ;  /* 0x0000000010107984 */ /* 0x000e680000000c00 */
[----:B-1----:R1:W-:Y:S08]  /*16d0*/  @P1 STG.E.128 [R2.64], R16 ;  /* 0x0000001002001986 */ /* 0x0023f0000c101d04 */
[----:B------:R-:W-:Y:S05]  /*16e0*/  @!P0 EXIT ;  /* 0x000000000000894d */ /* 0x000fea0003800000 */
[----:B------:R-:W2:Y:S01]  /*16f0*/  LDS.128 R4, [R5+0x1000] ;  /* 0x0010000005047984 */ /* 0x000ea20000000c00 */
[----:B-1----:R-:W-:-:S05]  /*1700*/  IADD3 R2, R0, 0xc000, RZ ;  /* 0x0000c00000027810 */ /* 0x002fca0007ffe0ff */
[----:B------:R-:W-:-:S05]  /*1710*/  IMAD.WIDE R2, R2, R9, c[0x0][0x170] ;  /* 0x00005c0002027625 */ /* 0x000fca00078e0209 */
[----:B--2---:R-:W-:Y:S01]  /*1720*/  STG.E.128 [R2.64], R4 ;  /* 0x0000000402007986 */ /* 0x004fe2000c101d04 */
[----:B------:R-:W-:Y:S05]  /*1730*/  EXIT ;  /* 0x000000000000794d */ /* 0x000fea0003800000 */
.L_x_1:
[----:B------:R-:W-:-:S00]  /*1740*/  BRA `(.L_x_1) ;  /* 0xfffffff000007947 */ /* 0x000fc0000383ffff */
[----:B------:R-:W-:-:S00]  /*1750*/  NOP ;  /* 0x0000000000007918 */ /* 0x000fc00000000000 */
        /* <DEDUP_REMOVED lines=10> */
.L_x_2:


//--------------------- .nv.shared.triton_mm      --------------------------
	.section	.nv.shared.triton_mm,"aw",@nobits
	.sectionflags	@""
	.align	16
